//
// Generated by NVIDIA NVVM Compiler
//
// Compiler Build ID: CL-36424714
// Cuda compilation tools, release 13.0, V13.0.88
// Based on NVVM 20.0.0
//

.version 9.0
.target sm_100
.address_size 64

	// .globl	integral_image

.visible .entry integral_image(
	.param .u64 .ptr .align 1 integral_image_param_0,
	.param .u32 integral_image_param_1,
	.param .u32 integral_image_param_2,
	.param .u64 .ptr .align 1 integral_image_param_3
)
{
	.reg .pred 	%p<18>;
	.reg .b32 	%r<147>;
	.reg .b64 	%rd<244>;

	ld.param.u64 	%rd7, [integral_image_param_0];
	ld.param.u32 	%r38, [integral_image_param_1];
	ld.param.u32 	%r39, [integral_image_param_2];
	ld.param.u64 	%rd8, [integral_image_param_3];
	min.s32 	%r40, %r38, %r39;
	setp.lt.s32 	%p1, %r40, 1;
	@%p1 bra 	$L__BB0_15;
	and.b32  	%r1, %r39, 7;
	add.s32 	%r2, %r1, -1;
	and.b32  	%r3, %r39, 3;
	add.s32 	%r4, %r3, -1;
	and.b32  	%r5, %r39, 2147483640;
	and.b32  	%r6, %r39, 1;
	neg.s32 	%r7, %r5;
	cvta.to.global.u64 	%rd1, %rd7;
	cvta.to.global.u64 	%rd2, %rd8;
	mov.b32 	%r130, 0;
$L__BB0_2:
	mul.wide.u32 	%rd9, %r130, 8;
	add.s64 	%rd3, %rd1, %rd9;
	setp.eq.s32 	%p2, %r130, 0;
	add.s64 	%rd4, %rd2, %rd9;
	@%p2 bra 	$L__BB0_16;
	setp.lt.u32 	%p3, %r39, 8;
	mov.b32 	%r133, 0;
	mov.u32 	%r136, %r133;
	@%p3 bra 	$L__BB0_6;
	mov.b32 	%r133, 0;
	mov.b64 	%rd243, 0;
	mov.u32 	%r131, %r7;
$L__BB0_5:
	.pragma "nounroll";
	ld.global.u64 	%rd11, [%rd3];
	cvta.to.global.u64 	%rd12, %rd11;
	add.s64 	%rd13, %rd12, %rd243;
	ld.global.u32 	%r44, [%rd13];
	add.s32 	%r45, %r44, %r133;
	ld.global.u64 	%rd14, [%rd4+-8];
	cvta.to.global.u64 	%rd15, %rd14;
	add.s64 	%rd16, %rd15, %rd243;
	ld.global.u32 	%r46, [%rd16];
	add.s32 	%r47, %r46, %r45;
	ld.global.u64 	%rd17, [%rd4];
	cvta.to.global.u64 	%rd18, %rd17;
	add.s64 	%rd19, %rd18, %rd243;
	st.global.u32 	[%rd19], %r47;
	ld.global.u64 	%rd20, [%rd3];
	cvta.to.global.u64 	%rd21, %rd20;
	add.s64 	%rd22, %rd21, %rd243;
	ld.global.u32 	%r48, [%rd22+4];
	add.s32 	%r49, %r48, %r45;
	ld.global.u64 	%rd23, [%rd4+-8];
	cvta.to.global.u64 	%rd24, %rd23;
	add.s64 	%rd25, %rd24, %rd243;
	ld.global.u32 	%r50, [%rd25+4];
	add.s32 	%r51, %r50, %r49;
	ld.global.u64 	%rd26, [%rd4];
	cvta.to.global.u64 	%rd27, %rd26;
	add.s64 	%rd28, %rd27, %rd243;
	st.global.u32 	[%rd28+4], %r51;
	ld.global.u64 	%rd29, [%rd3];
	cvta.to.global.u64 	%rd30, %rd29;
	add.s64 	%rd31, %rd30, %rd243;
	ld.global.u32 	%r52, [%rd31+8];
	add.s32 	%r53, %r52, %r49;
	ld.global.u64 	%rd32, [%rd4+-8];
	cvta.to.global.u64 	%rd33, %rd32;
	add.s64 	%rd34, %rd33, %rd243;
	ld.global.u32 	%r54, [%rd34+8];
	add.s32 	%r55, %r54, %r53;
	ld.global.u64 	%rd35, [%rd4];
	cvta.to.global.u64 	%rd36, %rd35;
	add.s64 	%rd37, %rd36, %rd243;
	st.global.u32 	[%rd37+8], %r55;
	ld.global.u64 	%rd38, [%rd3];
	cvta.to.global.u64 	%rd39, %rd38;
	add.s64 	%rd40, %rd39, %rd243;
	ld.global.u32 	%r56, [%rd40+12];
	add.s32 	%r57, %r56, %r53;
	ld.global.u64 	%rd41, [%rd4+-8];
	cvta.to.global.u64 	%rd42, %rd41;
	add.s64 	%rd43, %rd42, %rd243;
	ld.global.u32 	%r58, [%rd43+12];
	add.s32 	%r59, %r58, %r57;
	ld.global.u64 	%rd44, [%rd4];
	cvta.to.global.u64 	%rd45, %rd44;
	add.s64 	%rd46, %rd45, %rd243;
	st.global.u32 	[%rd46+12], %r59;
	ld.global.u64 	%rd47, [%rd3];
	cvta.to.global.u64 	%rd48, %rd47;
	add.s64 	%rd49, %rd48, %rd243;
	ld.global.u32 	%r60, [%rd49+16];
	add.s32 	%r61, %r60, %r57;
	ld.global.u64 	%rd50, [%rd4+-8];
	cvta.to.global.u64 	%rd51, %rd50;
	add.s64 	%rd52, %rd51, %rd243;
	ld.global.u32 	%r62, [%rd52+16];
	add.s32 	%r63, %r62, %r61;
	ld.global.u64 	%rd53, [%rd4];
	cvta.to.global.u64 	%rd54, %rd53;
	add.s64 	%rd55, %rd54, %rd243;
	st.global.u32 	[%rd55+16], %r63;
	ld.global.u64 	%rd56, [%rd3];
	cvta.to.global.u64 	%rd57, %rd56;
	add.s64 	%rd58, %rd57, %rd243;
	ld.global.u32 	%r64, [%rd58+20];
	add.s32 	%r65, %r64, %r61;
	ld.global.u64 	%rd59, [%rd4+-8];
	cvta.to.global.u64 	%rd60, %rd59;
	add.s64 	%rd61, %rd60, %rd243;
	ld.global.u32 	%r66, [%rd61+20];
	add.s32 	%r67, %r66, %r65;
	ld.global.u64 	%rd62, [%rd4];
	cvta.to.global.u64 	%rd63, %rd62;
	add.s64 	%rd64, %rd63, %rd243;
	st.global.u32 	[%rd64+20], %r67;
	ld.global.u64 	%rd65, [%rd3];
	cvta.to.global.u64 	%rd66, %rd65;
	add.s64 	%rd67, %rd66, %rd243;
	ld.global.u32 	%r68, [%rd67+24];
	add.s32 	%r69, %r68, %r65;
	ld.global.u64 	%rd68, [%rd4+-8];
	cvta.to.global.u64 	%rd69, %rd68;
	add.s64 	%rd70, %rd69, %rd243;
	ld.global.u32 	%r70, [%rd70+24];
	add.s32 	%r71, %r70, %r69;
	ld.global.u64 	%rd71, [%rd4];
	cvta.to.global.u64 	%rd72, %rd71;
	add.s64 	%rd73, %rd72, %rd243;
	st.global.u32 	[%rd73+24], %r71;
	ld.global.u64 	%rd74, [%rd3];
	cvta.to.global.u64 	%rd75, %rd74;
	add.s64 	%rd76, %rd75, %rd243;
	ld.global.u32 	%r72, [%rd76+28];
	add.s32 	%r133, %r72, %r69;
	ld.global.u64 	%rd77, [%rd4+-8];
	cvta.to.global.u64 	%rd78, %rd77;
	add.s64 	%rd79, %rd78, %rd243;
	ld.global.u32 	%r73, [%rd79+28];
	add.s32 	%r74, %r73, %r133;
	ld.global.u64 	%rd80, [%rd4];
	cvta.to.global.u64 	%rd81, %rd80;
	add.s64 	%rd82, %rd81, %rd243;
	st.global.u32 	[%rd82+28], %r74;
	add.s32 	%r131, %r131, 8;
	add.s64 	%rd243, %rd243, 32;
	setp.ne.s32 	%p4, %r131, 0;
	mov.u32 	%r136, %r5;
	@%p4 bra 	$L__BB0_5;
$L__BB0_6:
	setp.eq.s32 	%p5, %r1, 0;
	@%p5 bra 	$L__BB0_14;
	setp.lt.u32 	%p6, %r2, 3;
	@%p6 bra 	$L__BB0_9;
	ld.global.u64 	%rd83, [%rd3];
	cvta.to.global.u64 	%rd84, %rd83;
	mul.wide.u32 	%rd85, %r136, 4;
	add.s64 	%rd86, %rd84, %rd85;
	ld.global.u32 	%r75, [%rd86];
	add.s32 	%r76, %r75, %r133;
	ld.global.u64 	%rd87, [%rd4+-8];
	cvta.to.global.u64 	%rd88, %rd87;
	add.s64 	%rd89, %rd88, %rd85;
	ld.global.u32 	%r77, [%rd89];
	add.s32 	%r78, %r77, %r76;
	ld.global.u64 	%rd90, [%rd4];
	cvta.to.global.u64 	%rd91, %rd90;
	add.s64 	%rd92, %rd91, %rd85;
	st.global.u32 	[%rd92], %r78;
	ld.global.u64 	%rd93, [%rd3];
	cvta.to.global.u64 	%rd94, %rd93;
	add.s64 	%rd95, %rd94, %rd85;
	ld.global.u32 	%r79, [%rd95+4];
	add.s32 	%r80, %r79, %r76;
	ld.global.u64 	%rd96, [%rd4+-8];
	cvta.to.global.u64 	%rd97, %rd96;
	add.s64 	%rd98, %rd97, %rd85;
	ld.global.u32 	%r81, [%rd98+4];
	add.s32 	%r82, %r81, %r80;
	ld.global.u64 	%rd99, [%rd4];
	cvta.to.global.u64 	%rd100, %rd99;
	add.s64 	%rd101, %rd100, %rd85;
	st.global.u32 	[%rd101+4], %r82;
	ld.global.u64 	%rd102, [%rd3];
	cvta.to.global.u64 	%rd103, %rd102;
	add.s64 	%rd104, %rd103, %rd85;
	ld.global.u32 	%r83, [%rd104+8];
	add.s32 	%r84, %r83, %r80;
	ld.global.u64 	%rd105, [%rd4+-8];
	cvta.to.global.u64 	%rd106, %rd105;
	add.s64 	%rd107, %rd106, %rd85;
	ld.global.u32 	%r85, [%rd107+8];
	add.s32 	%r86, %r85, %r84;
	ld.global.u64 	%rd108, [%rd4];
	cvta.to.global.u64 	%rd109, %rd108;
	add.s64 	%rd110, %rd109, %rd85;
	st.global.u32 	[%rd110+8], %r86;
	ld.global.u64 	%rd111, [%rd3];
	cvta.to.global.u64 	%rd112, %rd111;
	add.s64 	%rd113, %rd112, %rd85;
	ld.global.u32 	%r87, [%rd113+12];
	add.s32 	%r133, %r87, %r84;
	ld.global.u64 	%rd114, [%rd4+-8];
	cvta.to.global.u64 	%rd115, %rd114;
	add.s64 	%rd116, %rd115, %rd85;
	ld.global.u32 	%r88, [%rd116+12];
	add.s32 	%r89, %r88, %r133;
	ld.global.u64 	%rd117, [%rd4];
	cvta.to.global.u64 	%rd118, %rd117;
	add.s64 	%rd119, %rd118, %rd85;
	st.global.u32 	[%rd119+12], %r89;
	add.s32 	%r136, %r136, 4;
$L__BB0_9:
	setp.eq.s32 	%p7, %r3, 0;
	@%p7 bra 	$L__BB0_14;
	setp.eq.s32 	%p8, %r4, 0;
	@%p8 bra 	$L__BB0_12;
	ld.global.u64 	%rd120, [%rd3];
	cvta.to.global.u64 	%rd121, %rd120;
	mul.wide.u32 	%rd122, %r136, 4;
	add.s64 	%rd123, %rd121, %rd122;
	ld.global.u32 	%r90, [%rd123];
	add.s32 	%r91, %r90, %r133;
	ld.global.u64 	%rd124, [%rd4+-8];
	cvta.to.global.u64 	%rd125, %rd124;
	add.s64 	%rd126, %rd125, %rd122;
	ld.global.u32 	%r92, [%rd126];
	add.s32 	%r93, %r92, %r91;
	ld.global.u64 	%rd127, [%rd4];
	cvta.to.global.u64 	%rd128, %rd127;
	add.s64 	%rd129, %rd128, %rd122;
	st.global.u32 	[%rd129], %r93;
	ld.global.u64 	%rd130, [%rd3];
	cvta.to.global.u64 	%rd131, %rd130;
	add.s64 	%rd132, %rd131, %rd122;
	ld.global.u32 	%r94, [%rd132+4];
	add.s32 	%r133, %r94, %r91;
	ld.global.u64 	%rd133, [%rd4+-8];
	cvta.to.global.u64 	%rd134, %rd133;
	add.s64 	%rd135, %rd134, %rd122;
	ld.global.u32 	%r95, [%rd135+4];
	add.s32 	%r96, %r95, %r133;
	ld.global.u64 	%rd136, [%rd4];
	cvta.to.global.u64 	%rd137, %rd136;
	add.s64 	%rd138, %rd137, %rd122;
	st.global.u32 	[%rd138+4], %r96;
	add.s32 	%r136, %r136, 2;
$L__BB0_12:
	setp.eq.s32 	%p9, %r6, 0;
	@%p9 bra 	$L__BB0_14;
	ld.global.u64 	%rd139, [%rd3];
	cvta.to.global.u64 	%rd140, %rd139;
	mul.wide.u32 	%rd141, %r136, 4;
	add.s64 	%rd142, %rd140, %rd141;
	ld.global.u32 	%r97, [%rd142];
	add.s32 	%r98, %r97, %r133;
	ld.global.u64 	%rd143, [%rd4+-8];
	cvta.to.global.u64 	%rd144, %rd143;
	add.s64 	%rd145, %rd144, %rd141;
	ld.global.u32 	%r99, [%rd145];
	add.s32 	%r100, %r99, %r98;
	ld.global.u64 	%rd146, [%rd4];
	cvta.to.global.u64 	%rd147, %rd146;
	add.s64 	%rd148, %rd147, %rd141;
	st.global.u32 	[%rd148], %r100;
$L__BB0_14:
	add.s32 	%r130, %r130, 1;
	setp.eq.s32 	%p17, %r130, %r38;
	@%p17 bra 	$L__BB0_15;
	bra.uni 	$L__BB0_2;
$L__BB0_15:
	ret;
$L__BB0_16:
	setp.lt.u32 	%p10, %r39, 8;
	mov.b32 	%r141, 0;
	mov.u32 	%r144, %r141;
	@%p10 bra 	$L__BB0_19;
	mov.b32 	%r141, 0;
	mov.u32 	%r140, %r141;
$L__BB0_18:
	.pragma "nounroll";
	ld.global.u64 	%rd149, [%rd3];
	cvta.to.global.u64 	%rd150, %rd149;
	mul.wide.u32 	%rd151, %r140, 4;
	add.s64 	%rd152, %rd150, %rd151;
	ld.global.u32 	%r103, [%rd152];
	add.s32 	%r104, %r103, %r141;
	ld.global.u64 	%rd153, [%rd4];
	cvta.to.global.u64 	%rd154, %rd153;
	add.s64 	%rd155, %rd154, %rd151;
	st.global.u32 	[%rd155], %r104;
	ld.global.u64 	%rd156, [%rd3];
	cvta.to.global.u64 	%rd157, %rd156;
	add.s64 	%rd158, %rd157, %rd151;
	ld.global.u32 	%r105, [%rd158+4];
	add.s32 	%r106, %r105, %r104;
	ld.global.u64 	%rd159, [%rd4];
	cvta.to.global.u64 	%rd160, %rd159;
	add.s64 	%rd161, %rd160, %rd151;
	st.global.u32 	[%rd161+4], %r106;
	ld.global.u64 	%rd162, [%rd3];
	cvta.to.global.u64 	%rd163, %rd162;
	add.s64 	%rd164, %rd163, %rd151;
	ld.global.u32 	%r107, [%rd164+8];
	add.s32 	%r108, %r107, %r106;
	ld.global.u64 	%rd165, [%rd4];
	cvta.to.global.u64 	%rd166, %rd165;
	add.s64 	%rd167, %rd166, %rd151;
	st.global.u32 	[%rd167+8], %r108;
	ld.global.u64 	%rd168, [%rd3];
	cvta.to.global.u64 	%rd169, %rd168;
	add.s64 	%rd170, %rd169, %rd151;
	ld.global.u32 	%r109, [%rd170+12];
	add.s32 	%r110, %r109, %r108;
	ld.global.u64 	%rd171, [%rd4];
	cvta.to.global.u64 	%rd172, %rd171;
	add.s64 	%rd173, %rd172, %rd151;
	st.global.u32 	[%rd173+12], %r110;
	ld.global.u64 	%rd174, [%rd3];
	cvta.to.global.u64 	%rd175, %rd174;
	add.s64 	%rd176, %rd175, %rd151;
	ld.global.u32 	%r111, [%rd176+16];
	add.s32 	%r112, %r111, %r110;
	ld.global.u64 	%rd177, [%rd4];
	cvta.to.global.u64 	%rd178, %rd177;
	add.s64 	%rd179, %rd178, %rd151;
	st.global.u32 	[%rd179+16], %r112;
	ld.global.u64 	%rd180, [%rd3];
	cvta.to.global.u64 	%rd181, %rd180;
	add.s64 	%rd182, %rd181, %rd151;
	ld.global.u32 	%r113, [%rd182+20];
	add.s32 	%r114, %r113, %r112;
	ld.global.u64 	%rd183, [%rd4];
	cvta.to.global.u64 	%rd184, %rd183;
	add.s64 	%rd185, %rd184, %rd151;
	st.global.u32 	[%rd185+20], %r114;
	ld.global.u64 	%rd186, [%rd3];
	cvta.to.global.u64 	%rd187, %rd186;
	add.s64 	%rd188, %rd187, %rd151;
	ld.global.u32 	%r115, [%rd188+24];
	add.s32 	%r116, %r115, %r114;
	ld.global.u64 	%rd189, [%rd4];
	cvta.to.global.u64 	%rd190, %rd189;
	add.s64 	%rd191, %rd190, %rd151;
	st.global.u32 	[%rd191+24], %r116;
	ld.global.u64 	%rd192, [%rd3];
	cvta.to.global.u64 	%rd193, %rd192;
	add.s64 	%rd194, %rd193, %rd151;
	ld.global.u32 	%r117, [%rd194+28];
	add.s32 	%r141, %r117, %r116;
	ld.global.u64 	%rd195, [%rd4];
	cvta.to.global.u64 	%rd196, %rd195;
	add.s64 	%rd197, %rd196, %rd151;
	st.global.u32 	[%rd197+28], %r141;
	add.s32 	%r140, %r140, 8;
	setp.ne.s32 	%p11, %r140, %r5;
	mov.u32 	%r144, %r5;
	@%p11 bra 	$L__BB0_18;
$L__BB0_19:
	setp.eq.s32 	%p12, %r1, 0;
	@%p12 bra 	$L__BB0_14;
	setp.lt.u32 	%p13, %r2, 3;
	@%p13 bra 	$L__BB0_22;
	ld.global.u64 	%rd198, [%rd3];
	cvta.to.global.u64 	%rd199, %rd198;
	mul.wide.u32 	%rd200, %r144, 4;
	add.s64 	%rd201, %rd199, %rd200;
	ld.global.u32 	%r118, [%rd201];
	add.s32 	%r119, %r118, %r141;
	ld.global.u64 	%rd202, [%rd4];
	cvta.to.global.u64 	%rd203, %rd202;
	add.s64 	%rd204, %rd203, %rd200;
	st.global.u32 	[%rd204], %r119;
	ld.global.u64 	%rd205, [%rd3];
	cvta.to.global.u64 	%rd206, %rd205;
	add.s64 	%rd207, %rd206, %rd200;
	ld.global.u32 	%r120, [%rd207+4];
	add.s32 	%r121, %r120, %r119;
	ld.global.u64 	%rd208, [%rd4];
	cvta.to.global.u64 	%rd209, %rd208;
	add.s64 	%rd210, %rd209, %rd200;
	st.global.u32 	[%rd210+4], %r121;
	ld.global.u64 	%rd211, [%rd3];
	cvta.to.global.u64 	%rd212, %rd211;
	add.s64 	%rd213, %rd212, %rd200;
	ld.global.u32 	%r122, [%rd213+8];
	add.s32 	%r123, %r122, %r121;
	ld.global.u64 	%rd214, [%rd4];
	cvta.to.global.u64 	%rd215, %rd214;
	add.s64 	%rd216, %rd215, %rd200;
	st.global.u32 	[%rd216+8], %r123;
	ld.global.u64 	%rd217, [%rd3];
	cvta.to.global.u64 	%rd218, %rd217;
	add.s64 	%rd219, %rd218, %rd200;
	ld.global.u32 	%r124, [%rd219+12];
	add.s32 	%r141, %r124, %r123;
	ld.global.u64 	%rd220, [%rd4];
	cvta.to.global.u64 	%rd221, %rd220;
	add.s64 	%rd222, %rd221, %rd200;
	st.global.u32 	[%rd222+12], %r141;
	add.s32 	%r144, %r144, 4;
$L__BB0_22:
	setp.eq.s32 	%p14, %r3, 0;
	@%p14 bra 	$L__BB0_14;
	setp.eq.s32 	%p15, %r4, 0;
	@%p15 bra 	$L__BB0_25;
	ld.global.u64 	%rd223, [%rd3];
	cvta.to.global.u64 	%rd224, %rd223;
	mul.wide.u32 	%rd225, %r144, 4;
	add.s64 	%rd226, %rd224, %rd225;
	ld.global.u32 	%r125, [%rd226];
	add.s32 	%r126, %r125, %r141;
	ld.global.u64 	%rd227, [%rd4];
	cvta.to.global.u64 	%rd228, %rd227;
	add.s64 	%rd229, %rd228, %rd225;
	st.global.u32 	[%rd229], %r126;
	ld.global.u64 	%rd230, [%rd3];
	cvta.to.global.u64 	%rd231, %rd230;
	add.s64 	%rd232, %rd231, %rd225;
	ld.global.u32 	%r127, [%rd232+4];
	add.s32 	%r141, %r127, %r126;
	ld.global.u64 	%rd233, [%rd4];
	cvta.to.global.u64 	%rd234, %rd233;
	add.s64 	%rd235, %rd234, %rd225;
	st.global.u32 	[%rd235+4], %r141;
	add.s32 	%r144, %r144, 2;
$L__BB0_25:
	setp.eq.s32 	%p16, %r6, 0;
	@%p16 bra 	$L__BB0_14;
	ld.global.u64 	%rd236, [%rd3];
	cvta.to.global.u64 	%rd237, %rd236;
	mul.wide.u32 	%rd238, %r144, 4;
	add.s64 	%rd239, %rd237, %rd238;
	ld.global.u32 	%r128, [%rd239];
	add.s32 	%r129, %r128, %r141;
	ld.global.u64 	%rd240, [%rd4];
	cvta.to.global.u64 	%rd241, %rd240;
	add.s64 	%rd242, %rd241, %rd238;
	st.global.u32 	[%rd242], %r129;
	bra.uni 	$L__BB0_14;

}


// ===== COMPILED SASS (sm_100) =====

	.target	sm_100

	.elftype	@"ET_EXEC"


//--------------------- .note.nv.tkinfo           --------------------------
	.section	.note.nv.tkinfo,"",@"SHT_NOTE"
	.sectionflags	@"SHF_NOTE_NV_TKINFO"
	.tkinfo
        /*0018*/ 	.word	0x00000002
        /*0030*/ 	.string	""
        /*0030*/ 	.string	"ptxas"
        /*0030*/ 	.string	"Cuda compilation tools, release 13.0, V13.0.88"
        /*0030*/ 	.string	"Build cuda_13.0.r13.0/compiler.36424714_0"
        /*0030*/ 	.string	"-arch sm_100 -m 64 "



//--------------------- .note.nv.cuinfo           --------------------------
	.section	.note.nv.cuinfo,"",@"SHT_NOTE"
	.sectionflags	@"SHF_NOTE_NV_CUINFO"
        /*0018*/ 	.short	0x0002
        /*001a*/ 	.short	0x0064
        /*001c*/ 	.short	0x0082
	.zero		2


//--------------------- .nv.info                  --------------------------
	.section	.nv.info,"",@"SHT_CUDA_INFO"
	.align	4


	//----- nvinfo : EIATTR_REGCOUNT
	.align		4
        /*0000*/ 	.byte	0x04, 0x2f
        /*0002*/ 	.short	(.L_1 - .L_0)
	.align		4
.L_0:
        /*0004*/ 	.word	index@(integral_image)
        /*0008*/ 	.word	0x00000020


	//----- nvinfo : EIATTR_FRAME_SIZE
	.align		4
.L_1:
        /*000c*/ 	.byte	0x04, 0x11
        /*000e*/ 	.short	(.L_3 - .L_2)
	.align		4
.L_2:
        /*0010*/ 	.word	index@(integral_image)
        /*0014*/ 	.word	0x00000000


	//----- nvinfo : EIATTR_MIN_STACK_SIZE
	.align		4
.L_3:
        /*0018*/ 	.byte	0x04, 0x12
        /*001a*/ 	.short	(.L_5 - .L_4)
	.align		4
.L_4:
        /*001c*/ 	.word	index@(integral_image)
        /*0020*/ 	.word	0x00000000
.L_5:


//--------------------- .nv.compat                --------------------------
	.section	.nv.compat,"",@"SHT_CUDA_COMPAT_INFO"
	.align	4
        /*0000*/ 	.byte	0x02, 0x09, 0x00, 0x00, 0x02, 0x02, 0x01, 0x00, 0x02, 0x05, 0x05, 0x00, 0x03, 0x07, 0x01, 0x01
        /*0010*/ 	.byte	0x02, 0x03, 0x00, 0x00, 0x02, 0x06, 0x01, 0x00, 0x04, 0x0b, 0x08, 0x00, 0x09, 0x00, 0x00, 0x00
        /*0020*/ 	.byte	0x00, 0x00, 0x00, 0x00


//--------------------- .nv.info.integral_image   --------------------------
	.section	.nv.info.integral_image,"",@"SHT_CUDA_INFO"
	.sectionflags	@""
	.align	4


	//----- nvinfo : EIATTR_CUDA_API_VERSION
	.align		4
        /*0000*/ 	.byte	0x04, 0x37
        /*0002*/ 	.short	(.L_7 - .L_6)
.L_6:
        /*0004*/ 	.word	0x00000082


	//----- nvinfo : EIATTR_KPARAM_INFO
	.align		4
.L_7:
        /*0008*/ 	.byte	0x04, 0x17
        /*000a*/ 	.short	(.L_9 - .L_8)
.L_8:
        /*000c*/ 	.word	0x00000000
        /*0010*/ 	.short	0x0003
        /*0012*/ 	.short	0x0010
        /*0014*/ 	.byte	0x00, 0xf5, 0x21, 0x00


	//----- nvinfo : EIATTR_KPARAM_INFO
	.align		4
.L_9:
        /*0018*/ 	.byte	0x04, 0x17
        /*001a*/ 	.short	(.L_11 - .L_10)
.L_10:
        /*001c*/ 	.word	0x00000000
        /*0020*/ 	.short	0x0002
        /*0022*/ 	.short	0x000c
        /*0024*/ 	.byte	0x00, 0xf0, 0x11, 0x00


	//----- nvinfo : EIATTR_KPARAM_INFO
	.align		4
.L_11:
        /*0028*/ 	.byte	0x04, 0x17
        /*002a*/ 	.short	(.L_13 - .L_12)
.L_12:
        /*002c*/ 	.word	0x00000000
        /*0030*/ 	.short	0x0001
        /*0032*/ 	.short	0x0008
        /*0034*/ 	.byte	0x00, 0xf0, 0x11, 0x00


	//----- nvinfo : EIATTR_KPARAM_INFO
	.align		4
.L_13:
        /*0038*/ 	.byte	0x04, 0x17
        /*003a*/ 	.short	(.L_15 - .L_14)
.L_14:
        /*003c*/ 	.word	0x00000000
        /*0040*/ 	.short	0x0000
        /*0042*/ 	.short	0x0000
        /*0044*/ 	.byte	0x00, 0xf5, 0x21, 0x00


	//----- nvinfo : EIATTR_SPARSE_MMA_MASK
	.align		4
.L_15:
        /*0048*/ 	.byte	0x03, 0x50
        /*004a*/ 	.short	0x0000


	//----- nvinfo : EIATTR_MAXREG_COUNT
	.align		4
        /*004c*/ 	.byte	0x03, 0x1b
        /*004e*/ 	.short	0x00ff


	//----- nvinfo : EIATTR_MERCURY_ISA_VERSION
	.align		4
        /*0050*/ 	.byte	0x03, 0x5f
        /*0052*/ 	.short	0x0101


	//----- nvinfo : EIATTR_VRC_CTA_INIT_COUNT
	.align		4
        /*0054*/ 	.byte	0x02, 0x4a
	.zero		1
	.zero		1


	//----- nvinfo : EIATTR_EXIT_INSTR_OFFSETS
	.align		4
        /*0058*/ 	.byte	0x04, 0x1c
        /*005a*/ 	.short	(.L_17 - .L_16)


	//   ....[0]....
.L_16:
        /*005c*/ 	.word	0x00000040


	//   ....[1]....
        /*0060*/ 	.word	0x000016f0


	//----- nvinfo : EIATTR_CBANK_PARAM_SIZE
	.align		4
.L_17:
        /*0064*/ 	.byte	0x03, 0x19
        /*0066*/ 	.short	0x0018


	//----- nvinfo : EIATTR_PARAM_CBANK
	.align		4
        /*0068*/ 	.byte	0x04, 0x0a
        /*006a*/ 	.short	(.L_19 - .L_18)
	.align		4
.L_18:
        /*006c*/ 	.word	index@(.nv.constant0.integral_image)
        /*0070*/ 	.short	0x0380
        /*0072*/ 	.short	0x0018


	//----- nvinfo : EIATTR_SW_WAR
	.align		4
.L_19:
        /*0074*/ 	.byte	0x04, 0x36
        /*0076*/ 	.short	(.L_21 - .L_20)
.L_20:
        /*0078*/ 	.word	0x00000008
.L_21:


//--------------------- .nv.callgraph             --------------------------
	.section	.nv.callgraph,"",@"SHT_CUDA_CALLGRAPH"
	.align	4
	.sectionentsize	8
	.align		4
        /*0000*/ 	.word	0x00000000
	.align		4
        /*0004*/ 	.word	0xffffffff
	.align		4
        /*0008*/ 	.word	0x00000000
	.align		4
        /*000c*/ 	.word	0xfffffffe
	.align		4
        /*0010*/ 	.word	0x00000000
	.align		4
        /*0014*/ 	.word	0xfffffffd
	.align		4
        /*0018*/ 	.word	0x00000000
	.align		4
        /*001c*/ 	.word	0xfffffffc


//--------------------- .text.integral_image      --------------------------
	.section	.text.integral_image,"ax",@progbits
	.align	128
        .global         integral_image
        .type           integral_image,@function
        .size           integral_image,(.L_x_12 - integral_image)
        .other          integral_image,@"STO_CUDA_ENTRY STV_DEFAULT"
integral_image:
.text.integral_image:
[----:B------:R-:W-:Y:S08]  /*0000*/  LDC R1, c[0x0][0x37c] ;  /* 0x0000df00ff017b82 */ /* 0x000ff00000000800 */
[----:B------:R-:W0:Y:S02]  /*0010*/  LDC.64 R2, c[0x0][0x388] ;  /* 0x0000e200ff027b82 */ /* 0x000e240000000a00 */
[----:B0-----:R-:W-:-:S04]  /*0020*/  VIMNMX R0, PT, PT, R2, R3, PT ;  /* 0x0000000302007248 */ /* 0x001fc80003fe0100 */
[----:B------:R-:W-:-:S13]  /*0030*/  ISETP.GE.AND P0, PT, R0, 0x1, PT ;  /* 0x000000010000780c */ /* 0x000fda0003f06270 */
[----:B------:R-:W-:Y:S05]  /*0040*/  @!P0 EXIT ;  /* 0x000000000000894d */ /* 0x000fea0003800000 */
[C---:B------:R-:W-:Y:S01]  /*0050*/  LOP3.LUT R16, R3.reuse, 0x7, RZ, 0xc0, !PT ;  /* 0x0000000703107812 */ /* 0x040fe200078ec0ff */
[----:B------:R-:W-:Y:S01]  /*0060*/  IMAD.MOV.U32 R11, RZ, RZ, RZ ;  /* 0x000000ffff0b7224 */ /* 0x000fe200078e00ff */
[C---:B------:R-:W-:Y:S01]  /*0070*/  LOP3.LUT R0, R3.reuse, 0x7ffffff8, RZ, 0xc0, !PT ;  /* 0x7ffffff803007812 */ /* 0x040fe200078ec0ff */
[----:B------:R-:W0:Y:S01]  /*0080*/  LDCU.64 UR6, c[0x0][0x358] ;  /* 0x00006b00ff0677ac */ /* 0x000e220008000a00 */
[C---:B------:R-:W-:Y:S01]  /*0090*/  LOP3.LUT R17, R3.reuse, 0x3, RZ, 0xc0, !PT ;  /* 0x0000000303117812 */ /* 0x040fe200078ec0ff */
[----:B------:R-:W-:Y:S01]  /*00a0*/  VIADD R18, R16, 0xffffffff ;  /* 0xffffffff10127836 */ /* 0x000fe20000000000 */
[----:B------:R-:W-:Y:S01]  /*00b0*/  LOP3.LUT R10, R3, 0x1, RZ, 0xc0, !PT ;  /* 0x00000001030a7812 */ /* 0x000fe200078ec0ff */
[----:B------:R-:W-:Y:S01]  /*00c0*/  IMAD.MOV R12, RZ, RZ, -R0 ;  /* 0x000000ffff0c7224 */ /* 0x000fe200078e0a00 */
[----:B------:R-:W-:-:S07]  /*00d0*/  IADD3 R19, PT, PT, R17, -0x1, RZ ;  /* 0xffffffff11137810 */ /* 0x000fce0007ffe0ff */
.L_x_10:
[----:B-1----:R-:W1:Y:S01]  /*00e0*/  LDC.64 R2, c[0x0][0x380] ;  /* 0x0000e000ff027b82 */ /* 0x002e620000000a00 */
[----:B------:R-:W-:-:S07]  /*00f0*/  ISETP.NE.AND P0, PT, R11, RZ, PT ;  /* 0x000000ff0b00720c */ /* 0x000fce0003f05270 */
[----:B--2---:R-:W2:Y:S01]  /*0100*/  LDC.64 R4, c[0x0][0x390] ;  /* 0x0000e400ff047b82 */ /* 0x004ea20000000a00 */
[----:B-1----:R-:W-:-:S04]  /*0110*/  IMAD.WIDE.U32 R2, R11, 0x8, R2 ;  /* 0x000000080b027825 */ /* 0x002fc800078e0002 */
[----:B--2---:R-:W-:Y:S01]  /*0120*/  IMAD.WIDE.U32 R4, R11, 0x8, R4 ;  /* 0x000000080b047825 */ /* 0x004fe200078e0004 */
[----:B---34-:R-:W-:Y:S06]  /*0130*/  @P0 BRA `(.L_x_0) ;  /* 0x0000000800040947 */ /* 0x018fec0003800000 */
[----:B------:R-:W1:Y:S01]  /*0140*/  LDCU UR4, c[0x0][0x38c] ;  /* 0x00007180ff0477ac */ /* 0x000e620008000800 */
[----:B------:R-:W-:Y:S02]  /*0150*/  HFMA2 R6, -RZ, RZ, 0, 0 ;  /* 0x00000000ff067431 */ /* 0x000fe400000001ff */
[----:B------:R-:W-:Y:S01]  /*0160*/  IMAD.MOV.U32 R8, RZ, RZ, RZ ;  /* 0x000000ffff087224 */ /* 0x000fe200078e00ff */
[----:B-1----:R-:W-:-:S09]  /*0170*/  UISETP.GE.U32.AND UP0, UPT, UR4, 0x8, UPT ;  /* 0x000000080400788c */ /* 0x002fd2000bf06070 */
[----:B------:R-:W-:Y:S05]  /*0180*/  BRA.U !UP0, `(.L_x_1) ;  /* 0x0000000108f87547 */ /* 0x000fea000b800000 */
[----:B------:R-:W-:Y:S02]  /*0190*/  IMAD.MOV.U32 R8, RZ, RZ, RZ ;  /* 0x000000ffff087224 */ /* 0x000fe400078e00ff */
[----:B------:R-:W-:-:S07]  /*01a0*/  IMAD.MOV.U32 R7, RZ, RZ, RZ ;  /* 0x000000ffff077224 */ /* 0x000fce00078e00ff */
.L_x_2:
[----:B0-2---:R-:W2:Y:S02]  /*01b0*/  LDG.E.64 R14, desc[UR6][R2.64] ;  /* 0x00000006020e7981 */ /* 0x005ea4000c1e1b00 */
[C---:B--2---:R-:W-:Y:S02]  /*01c0*/  IMAD.WIDE.U32 R20, R7.reuse, 0x4, R14 ;  /* 0x0000000407147825 */ /* 0x044fe400078e000e */
[----:B------:R-:W2:Y:S04]  /*01d0*/  LDG.E.64 R14, desc[UR6][R4.64] ;  /* 0x00000006040e7981 */ /* 0x000ea8000c1e1b00 */
[----:B------:R-:W3:Y:S01]  /*01e0*/  LDG.E R21, desc[UR6][R20.64] ;  /* 0x0000000614157981 */ /* 0x000ee2000c1e1900 */
[----:B--2---:R-:W-:Y:S01]  /*01f0*/  IMAD.WIDE.U32 R14, R7, 0x4, R14 ;  /* 0x00000004070e7825 */ /* 0x004fe200078e000e */
[----:B---3--:R-:W-:-:S05]  /*0200*/  IADD3 R13, PT, PT, R21, R8, RZ ;  /* 0x00000008150d7210 */ /* 0x008fca0007ffe0ff */
[----:B------:R0:W-:Y:S04]  /*0210*/  STG.E desc[UR6][R14.64], R13 ;  /* 0x0000000d0e007986 */ /* 0x0001e8000c101906 */
[----:B------:R-:W2:Y:S02]  /*0220*/  LDG.E.64 R8, desc[UR6][R2.64] ;  /* 0x0000000602087981 */ /* 0x000ea4000c1e1b00 */
[C---:B--2---:R-:W-:Y:S02]  /*0230*/  IMAD.WIDE.U32 R22, R7.reuse, 0x4, R8 ;  /* 0x0000000407167825 */ /* 0x044fe400078e0008 */
[----:B------:R-:W2:Y:S04]  /*0240*/  LDG.E.64 R8, desc[UR6][R4.64] ;  /* 0x0000000604087981 */ /* 0x000ea8000c1e1b00 */
[----:B------:R-:W3:Y:S01]  /*0250*/  LDG.E R22, desc[UR6][R22.64+0x4] ;  /* 0x0000040616167981 */ /* 0x000ee2000c1e1900 */
[----:B--2---:R-:W-:-:S04]  /*0260*/  IMAD.WIDE.U32 R8, R7, 0x4, R8 ;  /* 0x0000000407087825 */ /* 0x004fc800078e0008 */
[----:B---3--:R-:W-:-:S05]  /*0270*/  IMAD.IADD R27, R13, 0x1, R22 ;  /* 0x000000010d1b7824 */ /* 0x008fca00078e0216 */
[----:B------:R1:W-:Y:S04]  /*0280*/  STG.E desc[UR6][R8.64+0x4], R27 ;  /* 0x0000041b08007986 */ /* 0x0003e8000c101906 */
[----:B------:R-:W2:Y:S02]  /*0290*/  LDG.E.64 R20, desc[UR6][R2.64] ;  /* 0x0000000602147981 */ /* 0x000ea4000c1e1b00 */
[C---:B--2---:R-:W-:Y:S02]  /*02a0*/  IMAD.WIDE.U32 R24, R7.reuse, 0x4, R20 ;  /* 0x0000000407187825 */ /* 0x044fe400078e0014 */
[----:B------:R-:W2:Y:S04]  /*02b0*/  LDG.E.64 R20, desc[UR6][R4.64] ;  /* 0x0000000604147981 */ /* 0x000ea8000c1e1b00 */
[----:B------:R-:W0:Y:S01]  /*02c0*/  LDG.E R24, desc[UR6][R24.64+0x8] ;  /* 0x0000080618187981 */ /* 0x000e22000c1e1900 */
[----:B--2---:R-:W-:-:S04]  /*02d0*/  IMAD.WIDE.U32 R20, R7, 0x4, R20 ;  /* 0x0000000407147825 */ /* 0x004fc800078e0014 */
[----:B0-----:R-:W-:-:S05]  /*02e0*/  IMAD.IADD R13, R27, 0x1, R24 ;  /* 0x000000011b0d7824 */ /* 0x001fca00078e0218 */
[----:B------:R0:W-:Y:S04]  /*02f0*/  STG.E desc[UR6][R20.64+0x8], R13 ;  /* 0x0000080d14007986 */ /* 0x0001e8000c101906 */
[----:B------:R-:W2:Y:S02]  /*0300*/  LDG.E.64 R14, desc[UR6][R2.64] ;  /* 0x00000006020e7981 */ /* 0x000ea4000c1e1b00 */
[C---:B--2---:R-:W-:Y:S02]  /*0310*/  IMAD.WIDE.U32 R22, R7.reuse, 0x4, R14 ;  /* 0x0000000407167825 */ /* 0x044fe400078e000e */
[----:B------:R-:W2:Y:S04]  /*0320*/  LDG.E.64 R14, desc[UR6][R4.64] ;  /* 0x00000006040e7981 */ /* 0x000ea8000c1e1b00 */
[----:B------:R-:W1:Y:S01]  /*0330*/  LDG.E R22, desc[UR6][R22.64+0xc] ;  /* 0x00000c0616167981 */ /* 0x000e62000c1e1900 */
[----:B--2---:R-:W-:Y:S01]  /*0340*/  IMAD.WIDE.U32 R14, R7, 0x4, R14 ;  /* 0x00000004070e7825 */ /* 0x004fe200078e000e */
[----:B-1----:R-:W-:-:S05]  /*0350*/  IADD3 R27, PT, PT, R13, R22, RZ ;  /* 0x000000160d1b7210 */ /* 0x002fca0007ffe0ff */
        /* <DEDUP_REMOVED lines=12> */
[----:B--2---:R-:W-:-:S04]  /*0420*/  IMAD.WIDE.U32 R20, R7, 0x4, R20 ;  /* 0x0000000407147825 */ /* 0x004fc800078e0014 */
[----:B-1----:R-:W-:-:S05]  /*0430*/  IMAD.IADD R27, R13, 0x1, R22 ;  /* 0x000000010d1b7824 */ /* 0x002fca00078e0216 */
[----:B------:R1:W-:Y:S04]  /*0440*/  STG.E desc[UR6][R20.64+0x14], R27 ;  /* 0x0000141b14007986 */ /* 0x0003e8000c101906 */
[----:B------:R-:W2:Y:S02]  /*0450*/  LDG.E.64 R14, desc[UR6][R2.64] ;  /* 0x00000006020e7981 */ /* 0x000ea4000c1e1b00 */
[C---:B--2---:R-:W-:Y:S02]  /*0460*/  IMAD.WIDE.U32 R24, R7.reuse, 0x4, R14 ;  /* 0x0000000407187825 */ /* 0x044fe400078e000e */
[----:B------:R-:W2:Y:S04]  /*0470*/  LDG.E.64 R14, desc[UR6][R4.64] ;  /* 0x00000006040e7981 */ /* 0x000ea8000c1e1b00 */
[----:B------:R-:W0:Y:S01]  /*0480*/  LDG.E R24, desc[UR6][R24.64+0x18] ;  /* 0x0000180618187981 */ /* 0x000e22000c1e1900 */
[----:B--2---:R-:W-:Y:S01]  /*0490*/  IMAD.WIDE.U32 R14, R7, 0x4, R14 ;  /* 0x00000004070e7825 */ /* 0x004fe200078e000e */
[----:B0-----:R-:W-:-:S05]  /*04a0*/  IADD3 R13, PT, PT, R27, R24, RZ ;  /* 0x000000181b0d7210 */ /* 0x001fca0007ffe0ff */
[----:B------:R2:W-:Y:S04]  /*04b0*/  STG.E desc[UR6][R14.64+0x18], R13 ;  /* 0x0000180d0e007986 */ /* 0x0005e8000c101906 */
[----:B------:R-:W3:Y:S02]  /*04c0*/  LDG.E.64 R8, desc[UR6][R2.64] ;  /* 0x0000000602087981 */ /* 0x000ee4000c1e1b00 */
[C---:B---3--:R-:W-:Y:S02]  /*04d0*/  IMAD.WIDE.U32 R22, R7.reuse, 0x4, R8 ;  /* 0x0000000407167825 */ /* 0x048fe400078e0008 */
[----:B------:R-:W1:Y:S04]  /*04e0*/  LDG.E.64 R8, desc[UR6][R4.64] ;  /* 0x0000000604087981 */ /* 0x000e68000c1e1b00 */
[----:B------:R-:W3:Y:S01]  /*04f0*/  LDG.E R22, desc[UR6][R22.64+0x1c] ;  /* 0x00001c0616167981 */ /* 0x000ee2000c1e1900 */
[----:B-1----:R-:W-:-:S04]  /*0500*/  IMAD.WIDE.U32 R20, R7, 0x4, R8 ;  /* 0x0000000407147825 */ /* 0x002fc800078e0008 */
[----:B------:R-:W-:Y:S02]  /*0510*/  VIADD R7, R7, 0x8 ;  /* 0x0000000807077836 */ /* 0x000fe40000000000 */
[----:B---3--:R-:W-:-:S03]  /*0520*/  IMAD.IADD R8, R13, 0x1, R22 ;  /* 0x000000010d087824 */ /* 0x008fc600078e0216 */
[----:B------:R-:W-:Y:S02]  /*0530*/  ISETP.NE.AND P0, PT, R7, R0, PT ;  /* 0x000000000700720c */ /* 0x000fe40003f05270 */
[----:B------:R2:W-:Y:S11]  /*0540*/  STG.E desc[UR6][R20.64+0x1c], R8 ;  /* 0x00001c0814007986 */ /* 0x0005f6000c101906 */
[----:B------:R-:W-:Y:S05]  /*0550*/  @P0 BRA `(.L_x_2) ;  /* 0xfffffffc00140947 */ /* 0x000fea000383ffff */
[----:B------:R-:W-:-:S07]  /*0560*/  MOV R6, R0 ;  /* 0x0000000000067202 */ /* 0x000fce0000000f00 */
.L_x_1:
[----:B------:R-:W-:-:S13]  /*0570*/  ISETP.NE.AND P0, PT, R16, RZ, PT ;  /* 0x000000ff1000720c */ /* 0x000fda0003f05270 */
[----:B------:R-:W-:Y:S05]  /*0580*/  @!P0 BRA `(.L_x_3) ;  /* 0x00000010004c8947 */ /* 0x000fea0003800000 */
[----:B------:R-:W-:Y:S02]  /*0590*/  ISETP.GE.U32.AND P0, PT, R18, 0x3, PT ;  /* 0x000000031200780c */ /* 0x000fe40003f06070 */
[----:B------:R-:W-:-:S11]  /*05a0*/  ISETP.NE.AND P1, PT, R17, RZ, PT ;  /* 0x000000ff1100720c */ /* 0x000fd60003f25270 */
[----:B------:R-:W-:Y:S05]  /*05b0*/  @!P0 BRA `(.L_x_4) ;  /* 0x0000000000748947 */ /* 0x000fea0003800000 */
[----:B0-2---:R-:W2:Y:S02]  /*05c0*/  LDG.E.64 R14, desc[UR6][R2.64] ;  /* 0x00000006020e7981 */ /* 0x005ea4000c1e1b00 */
        /* <DEDUP_REMOVED lines=20> */
[----:B------:R-:W2:Y:S02]  /*0710*/  LDG.E.64 R14, desc[UR6][R2.64] ;  /* 0x00000006020e7981 */ /* 0x000ea4000c1e1b00 */
[C---:B--2---:R-:W-:Y:S02]  /*0720*/  IMAD.WIDE.U32 R22, R6.reuse, 0x4, R14 ;  /* 0x0000000406167825 */ /* 0x044fe400078e000e */
[----:B------:R-:W2:Y:S04]  /*0730*/  LDG.E.64 R14, desc[UR6][R4.64] ;  /* 0x00000006040e7981 */ /* 0x000ea8000c1e1b00 */
[----:B------:R-:W1:Y:S01]  /*0740*/  LDG.E R22, desc[UR6][R22.64+0xc] ;  /* 0x00000c0616167981 */ /* 0x000e62000c1e1900 */
[----:B--2---:R-:W-:-:S04]  /*0750*/  IMAD.WIDE.U32 R14, R6, 0x4, R14 ;  /* 0x00000004060e7825 */ /* 0x004fc800078e000e */
[----:B-1----:R-:W-:Y:S02]  /*0760*/  IMAD.IADD R8, R7, 0x1, R22 ;  /* 0x0000000107087824 */ /* 0x002fe400078e0216 */
[----:B------:R-:W-:-:S03]  /*0770*/  VIADD R6, R6, 0x4 ;  /* 0x0000000406067836 */ /* 0x000fc60000000000 */
[----:B------:R3:W-:Y:S04]  /*0780*/  STG.E desc[UR6][R14.64+0xc], R8 ;  /* 0x00000c080e007986 */ /* 0x0007e8000c101906 */
.L_x_4:
[----:B------:R-:W-:Y:S05]  /*0790*/  @!P1 BRA `(.L_x_3) ;  /* 0x0000000c00c89947 */ /* 0x000fea0003800000 */
[----:B------:R-:W-:Y:S02]  /*07a0*/  ISETP.NE.AND P0, PT, R19, RZ, PT ;  /* 0x000000ff1300720c */ /* 0x000fe40003f05270 */
[----:B------:R-:W-:-:S11]  /*07b0*/  ISETP.NE.AND P1, PT, R10, RZ, PT ;  /* 0x000000ff0a00720c */ /* 0x000fd60003f25270 */
[----:B------:R-:W-:Y:S05]  /*07c0*/  @!P0 BRA `(.L_x_5) ;  /* 0x00000000003c8947 */ /* 0x000fea0003800000 */
[----:B0-23--:R-:W2:Y:S02]  /*07d0*/  LDG.E.64 R14, desc[UR6][R2.64] ;  /* 0x00000006020e7981 */ /* 0x00dea4000c1e1b00 */
        /* <DEDUP_REMOVED lines=11> */
[----:B---3--:R-:W-:Y:S02]  /*0890*/  IMAD.IADD R8, R7, 0x1, R24 ;  /* 0x0000000107087824 */ /* 0x008fe400078e0218 */
[----:B------:R-:W-:-:S03]  /*08a0*/  VIADD R6, R6, 0x2 ;  /* 0x0000000206067836 */ /* 0x000fc60000000000 */
[----:B------:R1:W-:Y:S04]  /*08b0*/  STG.E desc[UR6][R20.64+0x4], R8 ;  /* 0x0000040814007986 */ /* 0x0003e8000c101906 */
.L_x_5:
[----:B------:R-:W-:Y:S05]  /*08c0*/  @!P1 BRA `(.L_x_3) ;  /* 0x0000000c007c9947 */ /* 0x000fea0003800000 */
[----:B0-----:R-:W1:Y:S04]  /*08d0*/  LDG.E.64 R2, desc[UR6][R2.64] ;  /* 0x0000000602027981 */ /* 0x001e68000c1e1b00 */
[----:B------:R-:W4:Y:S01]  /*08e0*/  LDG.E.64 R4, desc[UR6][R4.64] ;  /* 0x0000000604047981 */ /* 0x000f22000c1e1b00 */
[----:B-123--:R-:W-:-:S06]  /*08f0*/  IMAD.WIDE.U32 R14, R6, 0x4, R2 ;  /* 0x00000004060e7825 */ /* 0x00efcc00078e0002 */
[----:B------:R-:W2:Y:S01]  /*0900*/  LDG.E R15, desc[UR6][R14.64] ;  /* 0x000000060e0f7981 */ /* 0x000ea2000c1e1900 */
[----:B----4-:R-:W-:Y:S01]  /*0910*/  IMAD.WIDE.U32 R6, R6, 0x4, R4 ;  /* 0x0000000406067825 */ /* 0x010fe200078e0004 */
[----:B--2---:R-:W-:-:S05]  /*0920*/  IADD3 R9, PT, PT, R15, R8, RZ ;  /* 0x000000080f097210 */ /* 0x004fca0007ffe0ff */
[----:B------:R4:W-:Y:S01]  /*0930*/  STG.E desc[UR6][R6.64], R9 ;  /* 0x0000000906007986 */ /* 0x0009e2000c101906 */
[----:B------:R-:W-:Y:S05]  /*0940*/  BRA `(.L_x_3) ;  /* 0x0000000c005c7947 */ /* 0x000fea0003800000 */
.L_x_0:
[----:B------:R-:W1:Y:S01]  /*0950*/  LDCU UR4, c[0x0][0x38c] ;  /* 0x00007180ff0477ac */ /* 0x000e620008000800 */
[----:B------:R-:W-:Y:S02]  /*0960*/  IMAD.MOV.U32 R20, RZ, RZ, RZ ;  /* 0x000000ffff147224 */ /* 0x000fe400078e00ff */
[----:B------:R-:W-:Y:S01]  /*0970*/  IMAD.MOV.U32 R8, RZ, RZ, RZ ;  /* 0x000000ffff087224 */ /* 0x000fe200078e00ff */
[----:B-1----:R-:W-:-:S09]  /*0980*/  UISETP.GE.U32.AND UP0, UPT, UR4, 0x8, UPT ;  /* 0x000000080400788c */ /* 0x002fd2000bf06070 */
[----:B------:R-:W-:Y:S05]  /*0990*/  BRA.U !UP0, `(.L_x_6) ;  /* 0x0000000508e87547 */ /* 0x000fea000b800000 */
[----:B------:R-:W-:Y:S02]  /*09a0*/  HFMA2 R20, -RZ, RZ, 0, 0 ;  /* 0x00000000ff147431 */ /* 0x000fe400000001ff */
[----:B------:R-:W-:Y:S01]  /*09b0*/  IMAD.MOV.U32 R13, RZ, RZ, R12 ;  /* 0x000000ffff0d7224 */ /* 0x000fe200078e000c */
[----:B------:R-:W-:Y:S01]  /*09c0*/  UMOV UR4, URZ ;  /* 0x000000ff00047c82 */ /* 0x000fe20008000000 */
[----:B------:R-:W-:-:S05]  /*09d0*/  UMOV UR5, URZ ;  /* 0x000000ff00057c82 */ /* 0x000fca0008000000 */
.L_x_7:
[----:B01----:R-:W2:Y:S04]  /*09e0*/  LDG.E.64 R6, desc[UR6][R2.64] ;  /* 0x0000000602067981 */ /* 0x003ea8000c1e1b00 */
[----:B------:R-:W3:Y:S04]  /*09f0*/  LDG.E.64 R14, desc[UR6][R4.64+-0x8] ;  /* 0xfffff806040e7981 */ /* 0x000ee8000c1e1b00 */
[----:B------:R-:W4:Y:S01]  /*0a00*/  LDG.E.64 R8, desc[UR6][R4.64] ;  /* 0x0000000604087981 */ /* 0x000f22000c1e1b00 */
[----:B--2---:R-:W-:-:S04]  /*0a10*/  IADD3 R6, P0, PT, R6, UR4, RZ ;  /* 0x0000000406067c10 */ /* 0x004fc8000ff1e0ff */
[----:B------:R-:W-:Y:S02]  /*0a20*/  IADD3.X R7, PT, PT, R7, UR5, RZ, P0, !PT ;  /* 0x0000000507077c10 */ /* 0x000fe400087fe4ff */
[----:B---3--:R-:W-:-:S04]  /*0a30*/  IADD3 R14, P1, PT, R14, UR4, RZ ;  /* 0x000000040e0e7c10 */ /* 0x008fc8000ff3e0ff */
[----:B------:R-:W-:Y:S01]  /*0a40*/  IADD3.X R15, PT, PT, R15, UR5, RZ, P1, !PT ;  /* 0x000000050f0f7c10 */ /* 0x000fe20008ffe4ff */
[----:B------:R-:W2:Y:S05]  /*0a50*/  LDG.E R7, desc[UR6][R6.64] ;  /* 0x0000000606077981 */ /* 0x000eaa000c1e1900 */
[----:B------:R-:W3:Y:S01]  /*0a60*/  LDG.E R15, desc[UR6][R14.64] ;  /* 0x000000060e0f7981 */ /* 0x000ee2000c1e1900 */
[----:B----4-:R-:W-:-:S04]  /*0a70*/  IADD3 R24, P0, PT, R8, UR4, RZ ;  /* 0x0000000408187c10 */ /* 0x010fc8000ff1e0ff */
[----:B------:R-:W-:Y:S01]  /*0a80*/  IADD3.X R25, PT, PT, R9, UR5, RZ, P0, !PT ;  /* 0x0000000509197c10 */ /* 0x000fe200087fe4ff */
[----:B--2---:R-:W-:-:S05]  /*0a90*/  IMAD.IADD R22, R7, 0x1, R20 ;  /* 0x0000000107167824 */ /* 0x004fca00078e0214 */
[----:B---3--:R-:W-:-:S05]  /*0aa0*/  IADD3 R23, PT, PT, R22, R15, RZ ;  /* 0x0000000f16177210 */ /* 0x008fca0007ffe0ff */
[----:B------:R0:W-:Y:S04]  /*0ab0*/  STG.E desc[UR6][R24.64], R23 ;  /* 0x0000001718007986 */ /* 0x0001e8000c101906 */
[----:B------:R-:W2:Y:S04]  /*0ac0*/  LDG.E.64 R8, desc[UR6][R2.64] ;  /* 0x0000000602087981 */ /* 0x000ea8000c1e1b00 */
[----:B------:R-:W3:Y:S04]  /*0ad0*/  LDG.E.64 R20, desc[UR6][R4.64+-0x8] ;  /* 0xfffff80604147981 */ /* 0x000ee8000c1e1b00 */
[----:B------:R-:W4:Y:S01]  /*0ae0*/  LDG.E.64 R6, desc[UR6][R4.64] ;  /* 0x0000000604067981 */ /* 0x000f22000c1e1b00 */
[----:B--2---:R-:W-:-:S02]  /*0af0*/  IADD3 R8, P0, PT, R8, UR4, RZ ;  /* 0x0000000408087c10 */ /* 0x004fc4000ff1e0ff */
[----:B---3--:R-:W-:Y:S02]  /*0b00*/  IADD3 R20, P1, PT, R20, UR4, RZ ;  /* 0x0000000414147c10 */ /* 0x008fe4000ff3e0ff */
[----:B------:R-:W-:Y:S02]  /*0b10*/  IADD3.X R9, PT, PT, R9, UR5, RZ, P0, !PT ;  /* 0x0000000509097c10 */ /* 0x000fe400087fe4ff */
[----:B------:R-:W-:-:S04]  /*0b20*/  IADD3.X R21, PT, PT, R21, UR5, RZ, P1, !PT ;  /* 0x0000000515157c10 */ /* 0x000fc80008ffe4ff */
[----:B------:R-:W2:Y:S04]  /*0b30*/  LDG.E R9, desc[UR6][R8.64+0x4] ;  /* 0x0000040608097981 */ /* 0x000ea8000c1e1900 */
[----:B------:R-:W0:Y:S01]  /*0b40*/  LDG.E R21, desc[UR6][R20.64+0x4] ;  /* 0x0000040614157981 */ /* 0x000e22000c1e1900 */
[----:B----4-:R-:W-:-:S04]  /*0b50*/  IADD3 R26, P0, PT, R6, UR4, RZ ;  /* 0x00000004061a7c10 */ /* 0x010fc8000ff1e0ff */
[----:B------:R-:W-:Y:S01]  /*0b60*/  IADD3.X R27, PT, PT, R7, UR5, RZ, P0, !PT ;  /* 0x00000005071b7c10 */ /* 0x000fe200087fe4ff */
[----:B--2---:R-:W-:-:S04]  /*0b70*/  IMAD.IADD R22, R22, 0x1, R9 ;  /* 0x0000000116167824 */ /* 0x004fc800078e0209 */
[----:B0-----:R-:W-:-:S05]  /*0b80*/  IMAD.IADD R23, R22, 0x1, R21 ;  /* 0x0000000116177824 */ /* 0x001fca00078e0215 */
[----:B------:R0:W-:Y:S04]  /*0b90*/  STG.E desc[UR6][R26.64+0x4], R23 ;  /* 0x000004171a007986 */ /* 0x0001e8000c101906 */
[----:B------:R-:W2:Y:S04]  /*0ba0*/  LDG.E.64 R6, desc[UR6][R2.64] ;  /* 0x0000000602067981 */ /* 0x000ea8000c1e1b00 */
[----:B------:R-:W3:Y:S04]  /*0bb0*/  LDG.E.64 R14, desc[UR6][R4.64+-0x8] ;  /* 0xfffff806040e7981 */ /* 0x000ee8000c1e1b00 */
[----:B------:R-:W4:Y:S01]  /*0bc0*/  LDG.E.64 R8, desc[UR6][R4.64] ;  /* 0x0000000604087981 */ /* 0x000f22000c1e1b00 */
[----:B--2---:R-:W-:-:S04]  /*0bd0*/  IADD3 R6, P0, PT, R6, UR4, RZ ;  /* 0x0000000406067c10 */ /* 0x004fc8000ff1e0ff */
[----:B------:R-:W-:Y:S02]  /*0be0*/  IADD3.X R7, PT, PT, R7, UR5, RZ, P0, !PT ;  /* 0x0000000507077c10 */ /* 0x000fe400087fe4ff */
[----:B---3--:R-:W-:-:S04]  /*0bf0*/  IADD3 R14, P1, PT, R14, UR4, RZ ;  /* 0x000000040e0e7c10 */ /* 0x008fc8000ff3e0ff */
[----:B------:R-:W-:Y:S01]  /*0c00*/  IADD3.X R15, PT, PT, R15, UR5, RZ, P1, !PT ;  /* 0x000000050f0f7c10 */ /* 0x000fe20008ffe4ff */
[----:B------:R-:W2:Y:S05]  /*0c10*/  LDG.E R7, desc[UR6][R6.64+0x8] ;  /* 0x0000080606077981 */ /* 0x000eaa000c1e1900 */
[----:B------:R-:W0:Y:S01]  /*0c20*/  LDG.E R15, desc[UR6][R14.64+0x8] ;  /* 0x000008060e0f7981 */ /* 0x000e22000c1e1900 */
[----:B----4-:R-:W-:-:S04]  /*0c30*/  IADD3 R24, P0, PT, R8, UR4, RZ ;  /* 0x0000000408187c10 */ /* 0x010fc8000ff1e0ff */
[----:B------:R-:W-:Y:S02]  /*0c40*/  IADD3.X R25, PT, PT, R9, UR5, RZ, P0, !PT ;  /* 0x0000000509197c10 */ /* 0x000fe400087fe4ff */
[----:B--2---:R-:W-:-:S05]  /*0c50*/  IADD3 R22, PT, PT, R22, R7, RZ ;  /* 0x0000000716167210 */ /* 0x004fca0007ffe0ff */
        /* <DEDUP_REMOVED lines=12> */
[----:B------:R-:W-:Y:S01]  /*0d20*/  IADD3.X R27, PT, PT, R7, UR5, RZ, P0, !PT ;  /* 0x00000005071b7c10 */ /* 0x000fe200087fe4ff */
[----:B--2---:R-:W-:-:S05]  /*0d30*/  IMAD.IADD R22, R22, 0x1, R9 ;  /* 0x0000000116167824 */ /* 0x004fca00078e0209 */
[----:B0-----:R-:W-:-:S05]  /*0d40*/  IADD3 R23, PT, PT, R22, R21, RZ ;  /* 0x0000001516177210 */ /* 0x001fca0007ffe0ff */
        /* <DEDUP_REMOVED lines=39> */
[----:B------:R-:W-:Y:S02]  /*0fc0*/  IADD3.X R29, PT, PT, R9, UR5, RZ, P0, !PT ;  /* 0x00000005091d7c10 */ /* 0x000fe400087fe4ff */
[----:B--2---:R-:W-:-:S05]  /*0fd0*/  IADD3 R24, PT, PT, R22, R7, RZ ;  /* 0x0000000716187210 */ /* 0x004fca0007ffe0ff */
[----:B---3--:R-:W-:-:S05]  /*0fe0*/  IMAD.IADD R25, R24, 0x1, R15 ;  /* 0x0000000118197824 */ /* 0x008fca00078e020f */
[----:B------:R1:W-:Y:S04]  /*0ff0*/  STG.E desc[UR6][R28.64+0x18], R25 ;  /* 0x000018191c007986 */ /* 0x0003e8000c101906 */
[----:B------:R-:W2:Y:S04]  /*1000*/  LDG.E.64 R8, desc[UR6][R2.64] ;  /* 0x0000000602087981 */ /* 0x000ea8000c1e1b00 */
[----:B------:R-:W3:Y:S04]  /*1010*/  LDG.E.64 R20, desc[UR6][R4.64+-0x8] ;  /* 0xfffff80604147981 */ /* 0x000ee8000c1e1b00 */
[----:B------:R-:W4:Y:S01]  /*1020*/  LDG.E.64 R6, desc[UR6][R4.64] ;  /* 0x0000000604067981 */ /* 0x000f22000c1e1b00 */
[----:B--2---:R-:W-:-:S04]  /*1030*/  IADD3 R8, P0, PT, R8, UR4, RZ ;  /* 0x0000000408087c10 */ /* 0x004fc8000ff1e0ff */
[----:B------:R-:W-:Y:S02]  /*1040*/  IADD3.X R9, PT, PT, R9, UR5, RZ, P0, !PT ;  /* 0x0000000509097c10 */ /* 0x000fe400087fe4ff */
[----:B---3--:R-:W-:-:S04]  /*1050*/  IADD3 R22, P1, PT, R20, UR4, RZ ;  /* 0x0000000414167c10 */ /* 0x008fc8000ff3e0ff */
[----:B0-----:R-:W-:Y:S01]  /*1060*/  IADD3.X R23, PT, PT, R21, UR5, RZ, P1, !PT ;  /* 0x0000000515177c10 */ /* 0x001fe20008ffe4ff */
[----:B------:R-:W2:Y:S05]  /*1070*/  LDG.E R9, desc[UR6][R8.64+0x1c] ;  /* 0x00001c0608097981 */ /* 0x000eaa000c1e1900 */
[----:B------:R-:W3:Y:S01]  /*1080*/  LDG.E R23, desc[UR6][R22.64+0x1c] ;  /* 0x00001c0616177981 */ /* 0x000ee2000c1e1900 */
[----:B----4-:R-:W-:Y:S02]  /*1090*/  IADD3 R6, P0, PT, R6, UR4, RZ ;  /* 0x0000000406067c10 */ /* 0x010fe4000ff1e0ff */
[----:B------:R-:W-:Y:S02]  /*10a0*/  IADD3 R13, PT, PT, R13, 0x8, RZ ;  /* 0x000000080d0d7810 */ /* 0x000fe40007ffe0ff */
[----:B------:R-:W-:-:S02]  /*10b0*/  IADD3.X R7, PT, PT, R7, UR5, RZ, P0, !PT ;  /* 0x0000000507077c10 */ /* 0x000fc400087fe4ff */
[----:B------:R-:W-:Y:S01]  /*10c0*/  ISETP.NE.AND P0, PT, R13, RZ, PT ;  /* 0x000000ff0d00720c */ /* 0x000fe20003f05270 */
[----:B------:R-:W-:-:S04]  /*10d0*/  UIADD3 UR4, UP0, UPT, UR4, 0x20, URZ ;  /* 0x0000002004047890 */ /* 0x000fc8000ff1e0ff */
[----:B------:R-:W-:Y:S01]  /*10e0*/  UIADD3.X UR5, UPT, UPT, URZ, UR5, URZ, UP0, !UPT ;  /* 0x00000005ff057290 */ /* 0x000fe200087fe4ff */
[----:B--2---:R-:W-:-:S05]  /*10f0*/  IADD3 R20, PT, PT, R24, R9, RZ ;  /* 0x0000000918147210 */ /* 0x004fca0007ffe0ff */
[----:B---3--:R-:W-:-:S05]  /*1100*/  IMAD.IADD R15, R20, 0x1, R23 ;  /* 0x00000001140f7824 */ /* 0x008fca00078e0217 */
[----:B------:R1:W-:Y:S01]  /*1110*/  STG.E desc[UR6][R6.64+0x1c], R15 ;  /* 0x00001c0f06007986 */ /* 0x0003e2000c101906 */
[----:B------:R-:W-:Y:S05]  /*1120*/  @P0 BRA `(.L_x_7) ;  /* 0xfffffff8002c0947 */ /* 0x000fea000383ffff */
[----:B------:R-:W-:-:S07]  /*1130*/  IMAD.MOV.U32 R8, RZ, RZ, R0 ;  /* 0x000000ffff087224 */ /* 0x000fce00078e0000 */
.L_x_6:
[----:B------:R-:W-:-:S13]  /*1140*/  ISETP.NE.AND P0, PT, R16, RZ, PT ;  /* 0x000000ff1000720c */ /* 0x000fda0003f05270 */
[----:B------:R-:W-:Y:S05]  /*1150*/  @!P0 BRA `(.L_x_3) ;  /* 0x0000000400588947 */ /* 0x000fea0003800000 */
[----:B------:R-:W-:Y:S02]  /*1160*/  ISETP.GE.U32.AND P0, PT, R18, 0x3, PT ;  /* 0x000000031200780c */ /* 0x000fe40003f06070 */
[----:B------:R-:W-:-:S11]  /*1170*/  ISETP.NE.AND P1, PT, R17, RZ, PT ;  /* 0x000000ff1100720c */ /* 0x000fd60003f25270 */
[----:B------:R-:W-:Y:S05]  /*1180*/  @!P0 BRA `(.L_x_8) ;  /* 0x0000000000b48947 */ /* 0x000fea0003800000 */
[----:B01----:R-:W2:Y:S04]  /*1190*/  LDG.E.64 R14, desc[UR6][R2.64] ;  /* 0x00000006020e7981 */ /* 0x003ea8000c1e1b00 */
[----:B------:R-:W3:Y:S04]  /*11a0*/  LDG.E.64 R6, desc[UR6][R4.64+-0x8] ;  /* 0xfffff80604067981 */ /* 0x000ee8000c1e1b00 */
[----:B------:R-:W4:Y:S01]  /*11b0*/  LDG.E.64 R22, desc[UR6][R4.64] ;  /* 0x0000000604167981 */ /* 0x000f22000c1e1b00 */
[----:B--2---:R-:W-:-:S04]  /*11c0*/  IMAD.WIDE.U32 R14, R8, 0x4, R14 ;  /* 0x00000004080e7825 */ /* 0x004fc800078e000e */
[C---:B---3--:R-:W-:Y:S01]  /*11d0*/  IMAD.WIDE.U32 R6, R8.reuse, 0x4, R6 ;  /* 0x0000000408067825 */ /* 0x048fe200078e0006 */
[----:B------:R-:W2:Y:S05]  /*11e0*/  LDG.E R9, desc[UR6][R14.64] ;  /* 0x000000060e097981 */ /* 0x000eaa000c1e1900 */
[----:B------:R-:W3:Y:S01]  /*11f0*/  LDG.E R6, desc[UR6][R6.64] ;  /* 0x0000000606067981 */ /* 0x000ee2000c1e1900 */
[----:B----4-:R-:W-:Y:S01]  /*1200*/  IMAD.WIDE.U32 R24, R8, 0x4, R22 ;  /* 0x0000000408187825 */ /* 0x010fe200078e0016 */
[----:B--2---:R-:W-:-:S05]  /*1210*/  IADD3 R9, PT, PT, R20, R9, RZ ;  /* 0x0000000914097210 */ /* 0x004fca0007ffe0ff */
[----:B---3--:R-:W-:-:S05]  /*1220*/  IMAD.IADD R13, R9, 0x1, R6 ;  /* 0x00000001090d7824 */ /* 0x008fca00078e0206 */
[----:B------:R0:W-:Y:S04]  /*1230*/  STG.E desc[UR6][R24.64], R13 ;  /* 0x0000000d18007986 */ /* 0x0001e8000c101906 */
[----:B------:R-:W2:Y:S04]  /*1240*/  LDG.E.64 R20, desc[UR6][R2.64] ;  /* 0x0000000602147981 */ /* 0x000ea8000c1e1b00 */
[----:B------:R-:W3:Y:S04]  /*1250*/  LDG.E.64 R22, desc[UR6][R4.64+-0x8] ;  /* 0xfffff80604167981 */ /* 0x000ee8000c1e1b00 */
[----:B------:R-:W4:Y:S01]  /*1260*/  LDG.E.64 R14, desc[UR6][R4.64] ;  /* 0x00000006040e7981 */ /* 0x000f22000c1e1b00 */
[----:B--2---:R-:W-:-:S04]  /*1270*/  IMAD.WIDE.U32 R20, R8, 0x4, R20 ;  /* 0x0000000408147825 */ /* 0x004fc800078e0014 */
[C---:B---3--:R-:W-:Y:S02]  /*1280*/  IMAD.WIDE.U32 R22, R8.reuse, 0x4, R22 ;  /* 0x0000000408167825 */ /* 0x048fe400078e0016 */
[----:B------:R-:W2:Y:S04]  /*1290*/  LDG.E R20, desc[UR6][R20.64+0x4] ;  /* 0x0000040614147981 */ /* 0x000ea8000c1e1900 */
        /* <DEDUP_REMOVED lines=11> */
[----:B------:R-:W0:Y:S01]  /*1350*/  LDG.E R14, desc[UR6][R14.64+0x8] ;  /* 0x000008060e0e7981 */ /* 0x000e22000c1e1900 */
[----:B----4-:R-:W-:Y:S01]  /*1360*/  IMAD.WIDE.U32 R28, R8, 0x4, R20 ;  /* 0x00000004081c7825 */ /* 0x010fe200078e0014 */
[----:B--2---:R-:W-:-:S05]  /*1370*/  IADD3 R9, PT, PT, R9, R6, RZ ;  /* 0x0000000609097210 */ /* 0x004fca0007ffe0ff */
[----:B0-----:R-:W-:-:S05]  /*1380*/  IMAD.IADD R13, R9, 0x1, R14 ;  /* 0x00000001090d7824 */ /* 0x001fca00078e020e */
[----:B------:R2:W-:Y:S04]  /*1390*/  STG.E desc[UR6][R28.64+0x8], R13 ;  /* 0x0000080d1c007986 */ /* 0x0005e8000c101906 */
[----:B-1----:R-:W3:Y:S04]  /*13a0*/  LDG.E.64 R22, desc[UR6][R2.64] ;  /* 0x0000000602167981 */ /* 0x002ee8000c1e1b00 */
[----:B------:R-:W4:Y:S04]  /*13b0*/  LDG.E.64 R24, desc[UR6][R4.64+-0x8] ;  /* 0xfffff80604187981 */ /* 0x000f28000c1e1b00 */
[----:B------:R-:W5:Y:S01]  /*13c0*/  LDG.E.64 R6, desc[UR6][R4.64] ;  /* 0x0000000604067981 */ /* 0x000f62000c1e1b00 */
[----:B---3--:R-:W-:-:S04]  /*13d0*/  IMAD.WIDE.U32 R22, R8, 0x4, R22 ;  /* 0x0000000408167825 */ /* 0x008fc800078e0016 */
[C---:B----4-:R-:W-:Y:S02]  /*13e0*/  IMAD.WIDE.U32 R24, R8.reuse, 0x4, R24 ;  /* 0x0000000408187825 */ /* 0x050fe400078e0018 */
[----:B------:R-:W3:Y:S04]  /*13f0*/  LDG.E R22, desc[UR6][R22.64+0xc] ;  /* 0x00000c0616167981 */ /* 0x000ee8000c1e1900 */
[----:B------:R-:W4:Y:S01]  /*1400*/  LDG.E R25, desc[UR6][R24.64+0xc] ;  /* 0x00000c0618197981 */ /* 0x000f22000c1e1900 */
[C---:B-----5:R-:W-:Y:S01]  /*1410*/  IMAD.WIDE.U32 R6, R8.reuse, 0x4, R6 ;  /* 0x0000000408067825 */ /* 0x060fe200078e0006 */
[----:B------:R-:W-:Y:S02]  /*1420*/  IADD3 R8, PT, PT, R8, 0x4, RZ ;  /* 0x0000000408087810 */ /* 0x000fe40007ffe0ff */
[----:B---3--:R-:W-:-:S05]  /*1430*/  IADD3 R20, PT, PT, R9, R22, RZ ;  /* 0x0000001609147210 */ /* 0x008fca0007ffe0ff */
[----:B----4-:R-:W-:-:S05]  /*1440*/  IMAD.IADD R9, R20, 0x1, R25 ;  /* 0x0000000114097824 */ /* 0x010fca00078e0219 */
[----:B------:R2:W-:Y:S02]  /*1450*/  STG.E desc[UR6][R6.64+0xc], R9 ;  /* 0x00000c0906007986 */ /* 0x0005e4000c101906 */
.L_x_8:
[----:B------:R-:W-:Y:S05]  /*1460*/  @!P1 BRA `(.L_x_3) ;  /* 0x0000000000949947 */ /* 0x000fea0003800000 */
[----:B------:R-:W-:Y:S02]  /*1470*/  ISETP.NE.AND P0, PT, R19, RZ, PT ;  /* 0x000000ff1300720c */ /* 0x000fe40003f05270 */
[----:B------:R-:W-:-:S11]  /*1480*/  ISETP.NE.AND P1, PT, R10, RZ, PT ;  /* 0x000000ff0a00720c */ /* 0x000fd60003f25270 */
[----:B------:R-:W-:Y:S05]  /*1490*/  @!P0 BRA `(.L_x_9) ;  /* 0x00000000005c8947 */ /* 0x000fea0003800000 */
[----:B01----:R-:W3:Y:S04]  /*14a0*/  LDG.E.64 R14, desc[UR6][R2.64] ;  /* 0x00000006020e7981 */ /* 0x003ee8000c1e1b00 */
[----:B--2---:R-:W2:Y:S04]  /*14b0*/  LDG.E.64 R6, desc[UR6][R4.64+-0x8] ;  /* 0xfffff80604067981 */ /* 0x004ea8000c1e1b00 */
[----:B------:R-:W4:Y:S01]  /*14c0*/  LDG.E.64 R22, desc[UR6][R4.64] ;  /* 0x0000000604167981 */ /* 0x000f22000c1e1b00 */
[----:B---3--:R-:W-:-:S04]  /*14d0*/  IMAD.WIDE.U32 R14, R8, 0x4, R14 ;  /* 0x00000004080e7825 */ /* 0x008fc800078e000e */
[C---:B--2---:R-:W-:Y:S02]  /*14e0*/  IMAD.WIDE.U32 R6, R8.reuse, 0x4, R6 ;  /* 0x0000000408067825 */ /* 0x044fe400078e0006 */
[----:B------:R-:W2:Y:S04]  /*14f0*/  LDG.E R15, desc[UR6][R14.64] ;  /* 0x000000060e0f7981 */ /* 0x000ea8000c1e1900 */
[----:B------:R-:W3:Y:S01]  /*1500*/  LDG.E R7, desc[UR6][R6.64] ;  /* 0x0000000606077981 */ /* 0x000ee2000c1e1900 */
[----:B----4-:R-:W-:-:S04]  /*1510*/  IMAD.WIDE.U32 R26, R8, 0x4, R22 ;  /* 0x00000004081a7825 */ /* 0x010fc800078e0016 */
[----:B--2---:R-:W-:-:S05]  /*1520*/  IMAD.IADD R20, R20, 0x1, R15 ;  /* 0x0000000114147824 */ /* 0x004fca00078e020f */
[----:B---3--:R-:W-:-:S05]  /*1530*/  IADD3 R9, PT, PT, R20, R7, RZ ;  /* 0x0000000714097210 */ /* 0x008fca0007ffe0ff */
[----:B------:R3:W-:Y:S04]  /*1540*/  STG.E desc[UR6][R26.64], R9 ;  /* 0x000000091a007986 */ /* 0x0007e8000c101906 */
[----:B------:R-:W2:Y:S04]  /*1550*/  LDG.E.64 R22, desc[UR6][R2.64] ;  /* 0x0000000602167981 */ /* 0x000ea8000c1e1b00 */
[----:B------:R-:W4:Y:S04]  /*1560*/  LDG.E.64 R24, desc[UR6][R4.64+-0x8] ;  /* 0xfffff80604187981 */ /* 0x000f28000c1e1b00 */
[----:B------:R-:W5:Y:S01]  /*1570*/  LDG.E.64 R14, desc[UR6][R4.64] ;  /* 0x00000006040e7981 */ /* 0x000f62000c1e1b00 */
[----:B--2---:R-:W-:-:S04]  /*1580*/  IMAD.WIDE.U32 R22, R8, 0x4, R22 ;  /* 0x0000000408167825 */ /* 0x004fc800078e0016 */
[C---:B----4-:R-:W-:Y:S02]  /*1590*/  IMAD.WIDE.U32 R24, R8.reuse, 0x4, R24 ;  /* 0x0000000408187825 */ /* 0x050fe400078e0018 */
[----:B------:R-:W2:Y:S04]  /*15a0*/  LDG.E R23, desc[UR6][R22.64+0x4] ;  /* 0x0000040616177981 */ /* 0x000ea8000c1e1900 */
[----:B------:R-:W4:Y:S01]  /*15b0*/  LDG.E R25, desc[UR6][R24.64+0x4] ;  /* 0x0000040618197981 */ /* 0x000f22000c1e1900 */
[----:B-----5:R-:W-:-:S04]  /*15c0*/  IMAD.WIDE.U32 R14, R8, 0x4, R14 ;  /* 0x00000004080e7825 */ /* 0x020fc800078e000e */
[----:B------:R-:W-:Y:S02]  /*15d0*/  VIADD R8, R8, 0x2 ;  /* 0x0000000208087836 */ /* 0x000fe40000000000 */
[----:B--2---:R-:W-:-:S05]  /*15e0*/  IMAD.IADD R20, R20, 0x1, R23 ;  /* 0x0000000114147824 */ /* 0x004fca00078e0217 */
[----:B----4-:R-:W-:-:S05]  /*15f0*/  IADD3 R7, PT, PT, R20, R25, RZ ;  /* 0x0000001914077210 */ /* 0x010fca0007ffe0ff */
[----:B------:R3:W-:Y:S02]  /*1600*/  STG.E desc[UR6][R14.64+0x4], R7 ;  /* 0x000004070e007986 */ /* 0x0007e4000c101906 */
.L_x_9:
[----:B------:R-:W-:Y:S05]  /*1610*/  @!P1 BRA `(.L_x_3) ;  /* 0x0000000000289947 */ /* 0x000fea0003800000 */
[----:B0123--:R-:W2:Y:S04]  /*1620*/  LDG.E.64 R6, desc[UR6][R2.64] ;  /* 0x0000000602067981 */ /* 0x00fea8000c1e1b00 */
[----:B------:R-:W3:Y:S04]  /*1630*/  LDG.E.64 R14, desc[UR6][R4.64+-0x8] ;  /* 0xfffff806040e7981 */ /* 0x000ee8000c1e1b00 */
[----:B------:R-:W4:Y:S01]  /*1640*/  LDG.E.64 R22, desc[UR6][R4.64] ;  /* 0x0000000604167981 */ /* 0x000f22000c1e1b00 */
[----:B--2---:R-:W-:-:S04]  /*1650*/  IMAD.WIDE.U32 R6, R8, 0x4, R6 ;  /* 0x0000000408067825 */ /* 0x004fc800078e0006 */
[C---:B---3--:R-:W-:Y:S02]  /*1660*/  IMAD.WIDE.U32 R14, R8.reuse, 0x4, R14 ;  /* 0x00000004080e7825 */ /* 0x048fe400078e000e */
[----:B------:R-:W2:Y:S04]  /*1670*/  LDG.E R7, desc[UR6][R6.64] ;  /* 0x0000000606077981 */ /* 0x000ea8000c1e1900 */
[----:B------:R-:W2:Y:S01]  /*1680*/  LDG.E R14, desc[UR6][R14.64] ;  /* 0x000000060e0e7981 */ /* 0x000ea2000c1e1900 */
[----:B----4-:R-:W-:Y:S01]  /*1690*/  IMAD.WIDE.U32 R22, R8, 0x4, R22 ;  /* 0x0000000408167825 */ /* 0x010fe200078e0016 */
[----:B--2---:R-:W-:-:S05]  /*16a0*/  IADD3 R9, PT, PT, R14, R7, R20 ;  /* 0x000000070e097210 */ /* 0x004fca0007ffe014 */
[----:B------:R0:W-:Y:S02]  /*16b0*/  STG.E desc[UR6][R22.64], R9 ;  /* 0x0000000916007986 */ /* 0x0001e4000c101906 */
.L_x_3:
[----:B------:R-:W5:Y:S01]  /*16c0*/  LDCU UR4, c[0x0][0x388] ;  /* 0x00007100ff0477ac */ /* 0x000f620008000800 */
[----:B------:R-:W-:-:S04]  /*16d0*/  IADD3 R11, PT, PT, R11, 0x1, RZ ;  /* 0x000000010b0b7810 */ /* 0x000fc80007ffe0ff */
[----:B-----5:R-:W-:-:S13]  /*16e0*/  ISETP.NE.AND P0, PT, R11, UR4, PT ;  /* 0x000000040b007c0c */ /* 0x020fda000bf05270 */
[----:B0-----:R-:W-:Y:S05]  /*16f0*/  @!P0 EXIT ;  /* 0x000000000000894d */ /* 0x001fea0003800000 */
[----:B------:R-:W-:Y:S05]  /*1700*/  BRA `(.L_x_10) ;  /* 0xffffffe800747947 */ /* 0x000fea000383ffff */
.L_x_11:
[----:B------:R-:W-:-:S00]  /*1710*/  BRA `(.L_x_11) ;  /* 0xfffffffc00fc7947 */ /* 0x000fc0000383ffff */
[----:B------:R-:W-:-:S00]  /*1720*/  NOP ;  /* 0x0000000000007918 */ /* 0x000fc00000000000 */
        /* <DEDUP_REMOVED lines=13> */
.L_x_12:


//--------------------- .nv.shared.reserved.0     --------------------------
	.section	.nv.shared.reserved.0,"aw",@nobits
	.weak		__nv_reservedSMEM_offset_0_alias
	.size		__nv_reservedSMEM_offset_0_alias, 0, 64
	.other		__nv_reservedSMEM_offset_0_alias,@"STO_CUDA_RESERVED_SHARED STV_DEFAULT"
__nv_reservedSMEM_offset_0_alias:
	.zero		0
	.zero		64


//--------------------- .nv.constant0.integral_image --------------------------
	.section	.nv.constant0.integral_image,"a",@progbits
	.sectionflags	@""
	.align	4
.nv.constant0.integral_image:
	.zero		920


//--------------------- SYMBOLS --------------------------

	.type		.nv.reservedSmem.offset0,@object
	.size		.nv.reservedSmem.offset0,0x4
